//
// Generated by NVIDIA NVVM Compiler
//
// Compiler Build ID: CL-36424714
// Cuda compilation tools, release 13.0, V13.0.88
// Based on NVVM 20.0.0
//

.version 9.0
.target sm_100
.address_size 64

	// .globl	_Z5summyPdS_S_ii

.visible .entry _Z5summyPdS_S_ii(
	.param .u64 .ptr .align 1 _Z5summyPdS_S_ii_param_0,
	.param .u64 .ptr .align 1 _Z5summyPdS_S_ii_param_1,
	.param .u64 .ptr .align 1 _Z5summyPdS_S_ii_param_2,
	.param .u32 _Z5summyPdS_S_ii_param_3,
	.param .u32 _Z5summyPdS_S_ii_param_4
)
{
	.reg .b32 	%r<5>;
	.reg .b64 	%rd<11>;
	.reg .b64 	%fd<4>;

	ld.param.u64 	%rd1, [_Z5summyPdS_S_ii_param_0];
	ld.param.u64 	%rd2, [_Z5summyPdS_S_ii_param_1];
	ld.param.u64 	%rd3, [_Z5summyPdS_S_ii_param_2];
	ld.param.u32 	%r1, [_Z5summyPdS_S_ii_param_3];
	cvta.to.global.u64 	%rd4, %rd3;
	cvta.to.global.u64 	%rd5, %rd2;
	cvta.to.global.u64 	%rd6, %rd1;
	mov.u32 	%r2, %tid.x;
	mov.u32 	%r3, %tid.y;
	mad.lo.s32 	%r4, %r1, %r3, %r2;
	mul.wide.s32 	%rd7, %r4, 8;
	add.s64 	%rd8, %rd6, %rd7;
	ld.global.f64 	%fd1, [%rd8];
	add.s64 	%rd9, %rd5, %rd7;
	ld.global.f64 	%fd2, [%rd9];
	add.f64 	%fd3, %fd1, %fd2;
	add.s64 	%rd10, %rd4, %rd7;
	st.global.f64 	[%rd10], %fd3;
	ret;

}


// ===== COMPILED SASS (sm_100) =====

	.target	sm_100

	.elftype	@"ET_EXEC"


//--------------------- .note.nv.tkinfo           --------------------------
	.section	.note.nv.tkinfo,"",@"SHT_NOTE"
	.sectionflags	@"SHF_NOTE_NV_TKINFO"
	.tkinfo
        /*0018*/ 	.word	0x00000002
        /*0030*/ 	.string	""
        /*0030*/ 	.string	"ptxas"
        /*0030*/ 	.string	"Cuda compilation tools, release 13.0, V13.0.88"
        /*0030*/ 	.string	"Build cuda_13.0.r13.0/compiler.36424714_0"
        /*0030*/ 	.string	"-arch sm_100 -m 64 "



//--------------------- .note.nv.cuinfo           --------------------------
	.section	.note.nv.cuinfo,"",@"SHT_NOTE"
	.sectionflags	@"SHF_NOTE_NV_CUINFO"
        /*0018*/ 	.short	0x0002
        /*001a*/ 	.short	0x0064
        /*001c*/ 	.short	0x0082
	.zero		2


//--------------------- .nv.info                  --------------------------
	.section	.nv.info,"",@"SHT_CUDA_INFO"
	.align	4


	//----- nvinfo : EIATTR_REGCOUNT
	.align		4
        /*0000*/ 	.byte	0x04, 0x2f
        /*0002*/ 	.short	(.L_1 - .L_0)
	.align		4
.L_0:
        /*0004*/ 	.word	index@(_Z5summyPdS_S_ii)
        /*0008*/ 	.word	0x0000000e


	//----- nvinfo : EIATTR_FRAME_SIZE
	.align		4
.L_1:
        /*000c*/ 	.byte	0x04, 0x11
        /*000e*/ 	.short	(.L_3 - .L_2)
	.align		4
.L_2:
        /*0010*/ 	.word	index@(_Z5summyPdS_S_ii)
        /*0014*/ 	.word	0x00000000


	//----- nvinfo : EIATTR_MIN_STACK_SIZE
	.align		4
.L_3:
        /*0018*/ 	.byte	0x04, 0x12
        /*001a*/ 	.short	(.L_5 - .L_4)
	.align		4
.L_4:
        /*001c*/ 	.word	index@(_Z5summyPdS_S_ii)
        /*0020*/ 	.word	0x00000000
.L_5:


//--------------------- .nv.compat                --------------------------
	.section	.nv.compat,"",@"SHT_CUDA_COMPAT_INFO"
	.align	4
        /*0000*/ 	.byte	0x02, 0x09, 0x00, 0x00, 0x02, 0x02, 0x01, 0x00, 0x02, 0x05, 0x05, 0x00, 0x03, 0x07, 0x01, 0x01
        /*0010*/ 	.byte	0x02, 0x03, 0x00, 0x00, 0x02, 0x06, 0x01, 0x00, 0x04, 0x0b, 0x08, 0x00, 0x01, 0x00, 0x00, 0x00
        /*0020*/ 	.byte	0x00, 0x00, 0x00, 0x00


//--------------------- .nv.info._Z5summyPdS_S_ii --------------------------
	.section	.nv.info._Z5summyPdS_S_ii,"",@"SHT_CUDA_INFO"
	.sectionflags	@""
	.align	4


	//----- nvinfo : EIATTR_CUDA_API_VERSION
	.align		4
        /*0000*/ 	.byte	0x04, 0x37
        /*0002*/ 	.short	(.L_7 - .L_6)
.L_6:
        /*0004*/ 	.word	0x00000082


	//----- nvinfo : EIATTR_KPARAM_INFO
	.align		4
.L_7:
        /*0008*/ 	.byte	0x04, 0x17
        /*000a*/ 	.short	(.L_9 - .L_8)
.L_8:
        /*000c*/ 	.word	0x00000000
        /*0010*/ 	.short	0x0004
        /*0012*/ 	.short	0x001c
        /*0014*/ 	.byte	0x00, 0xf0, 0x11, 0x00


	//----- nvinfo : EIATTR_KPARAM_INFO
	.align		4
.L_9:
        /*0018*/ 	.byte	0x04, 0x17
        /*001a*/ 	.short	(.L_11 - .L_10)
.L_10:
        /*001c*/ 	.word	0x00000000
        /*0020*/ 	.short	0x0003
        /*0022*/ 	.short	0x0018
        /*0024*/ 	.byte	0x00, 0xf0, 0x11, 0x00


	//----- nvinfo : EIATTR_KPARAM_INFO
	.align		4
.L_11:
        /*0028*/ 	.byte	0x04, 0x17
        /*002a*/ 	.short	(.L_13 - .L_12)
.L_12:
        /*002c*/ 	.word	0x00000000
        /*0030*/ 	.short	0x0002
        /*0032*/ 	.short	0x0010
        /*0034*/ 	.byte	0x00, 0xf5, 0x21, 0x00


	//----- nvinfo : EIATTR_KPARAM_INFO
	.align		4
.L_13:
        /*0038*/ 	.byte	0x04, 0x17
        /*003a*/ 	.short	(.L_15 - .L_14)
.L_14:
        /*003c*/ 	.word	0x00000000
        /*0040*/ 	.short	0x0001
        /*0042*/ 	.short	0x0008
        /*0044*/ 	.byte	0x00, 0xf5, 0x21, 0x00


	//----- nvinfo : EIATTR_KPARAM_INFO
	.align		4
.L_15:
        /*0048*/ 	.byte	0x04, 0x17
        /*004a*/ 	.short	(.L_17 - .L_16)
.L_16:
        /*004c*/ 	.word	0x00000000
        /*0050*/ 	.short	0x0000
        /*0052*/ 	.short	0x0000
        /*0054*/ 	.byte	0x00, 0xf5, 0x21, 0x00


	//----- nvinfo : EIATTR_SPARSE_MMA_MASK
	.align		4
.L_17:
        /*0058*/ 	.byte	0x03, 0x50
        /*005a*/ 	.short	0x0000


	//----- nvinfo : EIATTR_MAXREG_COUNT
	.align		4
        /*005c*/ 	.byte	0x03, 0x1b
        /*005e*/ 	.short	0x00ff


	//----- nvinfo : EIATTR_MERCURY_ISA_VERSION
	.align		4
        /*0060*/ 	.byte	0x03, 0x5f
        /*0062*/ 	.short	0x0101


	//----- nvinfo : EIATTR_VRC_CTA_INIT_COUNT
	.align		4
        /*0064*/ 	.byte	0x02, 0x4a
	.zero		1
	.zero		1


	//----- nvinfo : EIATTR_EXIT_INSTR_OFFSETS
	.align		4
        /*0068*/ 	.byte	0x04, 0x1c
        /*006a*/ 	.short	(.L_19 - .L_18)


	//   ....[0]....
.L_18:
        /*006c*/ 	.word	0x00000100


	//----- nvinfo : EIATTR_CBANK_PARAM_SIZE
	.align		4
.L_19:
        /*0070*/ 	.byte	0x03, 0x19
        /*0072*/ 	.short	0x0020


	//----- nvinfo : EIATTR_PARAM_CBANK
	.align		4
        /*0074*/ 	.byte	0x04, 0x0a
        /*0076*/ 	.short	(.L_21 - .L_20)
	.align		4
.L_20:
        /*0078*/ 	.word	index@(.nv.constant0._Z5summyPdS_S_ii)
        /*007c*/ 	.short	0x0380
        /*007e*/ 	.short	0x0020


	//----- nvinfo : EIATTR_SW_WAR
	.align		4
.L_21:
        /*0080*/ 	.byte	0x04, 0x36
        /*0082*/ 	.short	(.L_23 - .L_22)
.L_22:
        /*0084*/ 	.word	0x00000008
.L_23:


//--------------------- .nv.callgraph             --------------------------
	.section	.nv.callgraph,"",@"SHT_CUDA_CALLGRAPH"
	.align	4
	.sectionentsize	8
	.align		4
        /*0000*/ 	.word	0x00000000
	.align		4
        /*0004*/ 	.word	0xffffffff
	.align		4
        /*0008*/ 	.word	0x00000000
	.align		4
        /*000c*/ 	.word	0xfffffffe
	.align		4
        /*0010*/ 	.word	0x00000000
	.align		4
        /*0014*/ 	.word	0xfffffffd
	.align		4
        /*0018*/ 	.word	0x00000000
	.align		4
        /*001c*/ 	.word	0xfffffffc


//--------------------- .text._Z5summyPdS_S_ii    --------------------------
	.section	.text._Z5summyPdS_S_ii,"ax",@progbits
	.align	128
        .global         _Z5summyPdS_S_ii
        .type           _Z5summyPdS_S_ii,@function
        .size           _Z5summyPdS_S_ii,(.L_x_1 - _Z5summyPdS_S_ii)
        .other          _Z5summyPdS_S_ii,@"STO_CUDA_ENTRY STV_DEFAULT"
_Z5summyPdS_S_ii:
.text._Z5summyPdS_S_ii:
[----:B------:R-:W-:Y:S01]  /*0000*/  LDC R1, c[0x0][0x37c] ;  /* 0x0000df00ff017b82 */ /* 0x000fe20000000800 */
[----:B------:R-:W0:Y:S07]  /*0010*/  S2R R11, SR_TID.X ;  /* 0x00000000000b7919 */ /* 0x000e2e0000002100 */
[----:B------:R-:W1:Y:S01]  /*0020*/  LDC.64 R2, c[0x0][0x380] ;  /* 0x0000e000ff027b82 */ /* 0x000e620000000a00 */
[----:B------:R-:W0:Y:S01]  /*0030*/  LDCU UR6, c[0x0][0x398] ;  /* 0x00007300ff0677ac */ /* 0x000e220008000800 */
[----:B------:R-:W0:Y:S01]  /*0040*/  S2R R0, SR_TID.Y ;  /* 0x0000000000007919 */ /* 0x000e220000002200 */
[----:B------:R-:W2:Y:S05]  /*0050*/  LDCU.64 UR4, c[0x0][0x358] ;  /* 0x00006b00ff0477ac */ /* 0x000eaa0008000a00 */
[----:B------:R-:W3:Y:S08]  /*0060*/  LDC.64 R4, c[0x0][0x388] ;  /* 0x0000e200ff047b82 */ /* 0x000ef00000000a00 */
[----:B------:R-:W4:Y:S01]  /*0070*/  LDC.64 R8, c[0x0][0x390] ;  /* 0x0000e400ff087b82 */ /* 0x000f220000000a00 */
[----:B0-----:R-:W-:-:S04]  /*0080*/  IMAD R11, R0, UR6, R11 ;  /* 0x00000006000b7c24 */ /* 0x001fc8000f8e020b */
[----:B-1----:R-:W-:-:S04]  /*0090*/  IMAD.WIDE R2, R11, 0x8, R2 ;  /* 0x000000080b027825 */ /* 0x002fc800078e0202 */
[C---:B---3--:R-:W-:Y:S02]  /*00a0*/  IMAD.WIDE R4, R11.reuse, 0x8, R4 ;  /* 0x000000080b047825 */ /* 0x048fe400078e0204 */
[----:B--2---:R-:W2:Y:S04]  /*00b0*/  LDG.E.64 R2, desc[UR4][R2.64] ;  /* 0x0000000402027981 */ /* 0x004ea8000c1e1b00 */
[----:B------:R-:W2:Y:S01]  /*00c0*/  LDG.E.64 R4, desc[UR4][R4.64] ;  /* 0x0000000404047981 */ /* 0x000ea2000c1e1b00 */
[----:B----4-:R-:W-:Y:S01]  /*00d0*/  IMAD.WIDE R8, R11, 0x8, R8 ;  /* 0x000000080b087825 */ /* 0x010fe200078e0208 */
[----:B--2---:R-:W-:-:S07]  /*00e0*/  DADD R6, R2, R4 ;  /* 0x0000000002067229 */ /* 0x004fce0000000004 */
[----:B------:R-:W-:Y:S01]  /*00f0*/  STG.E.64 desc[UR4][R8.64], R6 ;  /* 0x0000000608007986 */ /* 0x000fe2000c101b04 */
[----:B------:R-:W-:Y:S05]  /*0100*/  EXIT ;  /* 0x000000000000794d */ /* 0x000fea0003800000 */
.L_x_0:
[----:B------:R-:W-:-:S00]  /*0110*/  BRA `(.L_x_0) ;  /* 0xfffffffc00fc7947 */ /* 0x000fc0000383ffff */
[----:B------:R-:W-:-:S00]  /*0120*/  NOP ;  /* 0x0000000000007918 */ /* 0x000fc00000000000 */
        /* <DEDUP_REMOVED lines=13> */
.L_x_1:


//--------------------- .nv.shared.reserved.0     --------------------------
	.section	.nv.shared.reserved.0,"aw",@nobits
	.weak		__nv_reservedSMEM_offset_0_alias
	.size		__nv_reservedSMEM_offset_0_alias, 0, 64
	.other		__nv_reservedSMEM_offset_0_alias,@"STO_CUDA_RESERVED_SHARED STV_DEFAULT"
__nv_reservedSMEM_offset_0_alias:
	.zero		0
	.zero		64


//--------------------- .nv.constant0._Z5summyPdS_S_ii --------------------------
	.section	.nv.constant0._Z5summyPdS_S_ii,"a",@progbits
	.sectionflags	@""
	.align	4
.nv.constant0._Z5summyPdS_S_ii:
	.zero		928


//--------------------- SYMBOLS --------------------------

	.type		.nv.reservedSmem.offset0,@object
	.size		.nv.reservedSmem.offset0,0x4
